	.headerflags	@"EF_CUDA_TEXMODE_UNIFIED EF_CUDA_64BIT_ADDRESS EF_CUDA_ACCELERATORS EF_CUDA_SM90 EF_CUDA_VIRTUAL_SM(EF_CUDA_SM90)"
	.elftype	@"ET_EXEC"


//--------------------- .nv.info                  --------------------------
	.section	.nv.info,"",@"SHT_CUDA_INFO"
	.align	4


	//----- nvinfo : EIATTR_REGCOUNT
	.align		4
        /*0000*/ 	.byte	0x04, 0x2f
        /*0002*/ 	.short	(.L_1 - .L_0)
	.align		4
.L_0:
        /*0004*/ 	.word	index@(triton_mm)
        /*0008*/ 	.word	0x0000003a


	//----- nvinfo : EIATTR_MIN_STACK_SIZE
	.align		4
.L_1:
        /*000c*/ 	.byte	0x04, 0x12
        /*000e*/ 	.short	(.L_3 - .L_2)
	.align		4
.L_2:
        /*0010*/ 	.word	index@(triton_mm)
        /*0014*/ 	.word	0x00000000


	//----- nvinfo : EIATTR_FRAME_SIZE
	.align		4
.L_3:
        /*0018*/ 	.byte	0x04, 0x11
        /*001a*/ 	.short	(.L_5 - .L_4)
	.align		4
.L_4:
        /*001c*/ 	.word	index@(triton_mm)
        /*0020*/ 	.word	0x00000000


	//----- nvinfo : EIATTR_MIN_STACK_SIZE
	.align		4
.L_5:
        /*0024*/ 	.byte	0x04, 0x12
        /*0026*/ 	.short	(.L_7 - .L_6)
	.align		4
.L_6:
        /*0028*/ 	.word	index@(triton_mm)
        /*002c*/ 	.word	0x00000000
.L_7:


//--------------------- .nv.info.triton_mm        --------------------------
	.section	.nv.info.triton_mm,"",@"SHT_CUDA_INFO"
	.sectionflags	@""
	.align	4


	//----- nvinfo : EIATTR_CUDA_API_VERSION
	.align		4
        /*0000*/ 	.byte	0x04, 0x37
        /*0002*/ 	.short	(.L_9 - .L_8)
.L_8:
        /*0004*/ 	.word	0x0000007c


	//----- nvinfo : EIATTR_KPARAM_INFO
	.align		4
.L_9:
        /*0008*/ 	.byte	0x04, 0x17
        /*000a*/ 	.short	(.L_11 - .L_10)
.L_10:
        /*000c*/ 	.word	0x00000000
        /*0010*/ 	.short	0x0003
        /*0012*/ 	.short	0x0018
        /*0014*/ 	.byte	0x00, 0xf0, 0x11, 0x00


	//----- nvinfo : EIATTR_KPARAM_INFO
	.align		4
.L_11:
        /*0018*/ 	.byte	0x04, 0x17
        /*001a*/ 	.short	(.L_13 - .L_12)
.L_12:
        /*001c*/ 	.word	0x00000000
        /*0020*/ 	.short	0x0002
        /*0022*/ 	.short	0x0010
        /*0024*/ 	.byte	0x00, 0xf0, 0x21, 0x00


	//----- nvinfo : EIATTR_KPARAM_INFO
	.align		4
.L_13:
        /*0028*/ 	.byte	0x04, 0x17
        /*002a*/ 	.short	(.L_15 - .L_14)
.L_14:
        /*002c*/ 	.word	0x00000000
        /*0030*/ 	.short	0x0001
        /*0032*/ 	.short	0x0008
        /*0034*/ 	.byte	0x00, 0xf0, 0x21, 0x00


	//----- nvinfo : EIATTR_KPARAM_INFO
	.align		4
.L_15:
        /*0038*/ 	.byte	0x04, 0x17
        /*003a*/ 	.short	(.L_17 - .L_16)
.L_16:
        /*003c*/ 	.word	0x00000000
        /*0040*/ 	.short	0x0000
        /*0042*/ 	.short	0x0000
        /*0044*/ 	.byte	0x00, 0xf0, 0x21, 0x00


	//----- nvinfo : EIATTR_SPARSE_MMA_MASK
	.align		4
.L_17:
        /*0048*/ 	.byte	0x03, 0x50
        /*004a*/ 	.short	0x0000


	//----- nvinfo : EIATTR_MAXREG_COUNT
	.align		4
        /*004c*/ 	.byte	0x03, 0x1b
        /*004e*/ 	.short	0x00ff


	//----- nvinfo : EIATTR_COOP_GROUP_MASK_REGIDS
	.align		4
        /*0050*/ 	.byte	0x04, 0x29
        /*0052*/ 	.short	(.L_19 - .L_18)


	//   ....[0]....
.L_18:
        /*0054*/ 	.word	0xffffffff


	//----- nvinfo : EIATTR_COOP_GROUP_INSTR_OFFSETS
	.align		4
.L_19:
        /*0058*/ 	.byte	0x04, 0x28
        /*005a*/ 	.short	(.L_21 - .L_20)


	//   ....[0]....
.L_20:
        /*005c*/ 	.word	0x000008d0


	//----- nvinfo : EIATTR_EXIT_INSTR_OFFSETS
	.align		4
.L_21:
        /*0060*/ 	.byte	0x04, 0x1c
        /*0062*/ 	.short	(.L_23 - .L_22)


	//   ....[0]....
.L_22:
        /*0064*/ 	.word	0x00000050


	//   ....[1]....
        /*0068*/ 	.word	0x00000f60


	//   ....[2]....
        /*006c*/ 	.word	0x00000fb0


	//----- nvinfo : EIATTR_MAX_THREADS
	.align		4
.L_23:
        /*0070*/ 	.byte	0x04, 0x05
        /*0072*/ 	.short	(.L_25 - .L_24)
.L_24:
        /*0074*/ 	.word	0x00000080
        /*0078*/ 	.word	0x00000001
        /*007c*/ 	.word	0x00000001


	//----- nvinfo : EIATTR_CBANK_PARAM_SIZE
	.align		4
.L_25:
        /*0080*/ 	.byte	0x03, 0x19
        /*0082*/ 	.short	0x001c


	//----- nvinfo : EIATTR_PARAM_CBANK
	.align		4
        /*0084*/ 	.byte	0x04, 0x0a
        /*0086*/ 	.short	(.L_27 - .L_26)
	.align		4
.L_26:
        /*0088*/ 	.word	index@(.nv.constant0.triton_mm)
        /*008c*/ 	.short	0x0210
        /*008e*/ 	.short	0x001c


	//----- nvinfo : EIATTR_SW_WAR
	.align		4
.L_27:
        /*0090*/ 	.byte	0x04, 0x36
        /*0092*/ 	.short	(.L_29 - .L_28)
.L_28:
        /*0094*/ 	.word	0x00000008
.L_29:


//--------------------- .nv.callgraph             --------------------------
	.section	.nv.callgraph,"",@"SHT_CUDA_CALLGRAPH"
	.align	4
	.sectionentsize	8
	.align		4
        /*0000*/ 	.word	0x00000000
	.align		4
        /*0004*/ 	.word	0xffffffff
	.align		4
        /*0008*/ 	.word	0x00000000
	.align		4
        /*000c*/ 	.word	0xfffffffe
	.align		4
        /*0010*/ 	.word	0x00000000
	.align		4
        /*0014*/ 	.word	0xfffffffd
	.align		4
        /*0018*/ 	.word	0x00000000
	.align		4
        /*001c*/ 	.word	0xfffffffc


//--------------------- .text.triton_mm           --------------------------
	.section	.text.triton_mm,"ax",@progbits
	.sectionflags	@"SHF_BARRIERS=1"
	.align	128
        .global         triton_mm
        .type           triton_mm,@function
        .size           triton_mm,(.L_x_2 - triton_mm)
        .other          triton_mm,@"STO_CUDA_ENTRY STV_DEFAULT"
triton_mm:
.text.triton_mm:
[----:B------:R-:W1:Y:S02]  /*0000*/  LDC R1, c[0x0][0x28] ;  /* 0x00000a00ff017b82 */ /* 0x000e640000000800 */
[----:B------:R-:W2:Y:S01]  /*0010*/  LDC R9, c[0x0][0x228] ;  /* 0x00008a00ff097b82 */ /* 0x000ea20000000800 */
[----:B------:R-:W-:-:S04]  /*0020*/  IMAD.MOV.U32 R0, RZ, RZ, 0xc00 ;  /* 0x00000c00ff007424 */ /* 0x000fc800078e00ff */
[----:B--2---:R-:W-:-:S05]  /*0030*/  IMAD R0, R9, R0, 0xc00000 ;  /* 0x00c0000009007424 */ /* 0x004fca00078e0200 */
[----:B------:R-:W-:-:S13]  /*0040*/  ISETP.NE.AND P0, PT, R0, RZ, PT ;  /* 0x000000ff0000720c */ /* 0x000fda0003f05270 */
[----:B------:R-:W-:Y:S05]  /*0050*/  @!P0 EXIT ;  /* 0x000000000000894d */ /* 0x000fea0003800000 */
[----:B------:R-:W2:Y:S01]  /*0060*/  S2R R11, SR_CTAID.X ;  /* 0x00000000000b7919 */ /* 0x000ea20000002500 */
[----:B------:R-:W-:Y:S01]  /*0070*/  VIADD R0, R9, 0x103f ;  /* 0x0000103f09007836 */ /* 0x000fe20000000000 */
[----:B------:R-:W3:Y:S01]  /*0080*/  S2UR UR8, SR_CgaCtaId ;  /* 0x00000000000879c3 */ /* 0x000ee20000008800 */
[----:B------:R-:W-:Y:S01]  /*0090*/  UMOV UR4, 0x400 ;  /* 0x0000040000047882 */ /* 0x000fe20000000000 */
[----:B------:R-:W-:Y:S01]  /*00a0*/  ULDC.64 UR10, c[0x0][0x208] ;  /* 0x00008200000a7ab9 */ /* 0x000fe20000000a00 */
[----:B------:R-:W-:Y:S02]  /*00b0*/  CS2R R24, SRZ ;  /* 0x0000000000187805 */ /* 0x000fe4000001ff00 */
[----:B------:R-:W-:Y:S02]  /*00c0*/  SHF.R.S32.HI R3, RZ, 0x1f, R0 ;  /* 0x0000001fff037819 */ /* 0x000fe40000011400 */
[----:B------:R-:W-:Y:S02]  /*00d0*/  CS2R R26, SRZ ;  /* 0x00000000001a7805 */ /* 0x000fe4000001ff00 */
[----:B------:R-:W-:-:S02]  /*00e0*/  CS2R R28, SRZ ;  /* 0x00000000001c7805 */ /* 0x000fc4000001ff00 */
[----:B------:R-:W-:Y:S02]  /*00f0*/  CS2R R30, SRZ ;  /* 0x00000000001e7805 */ /* 0x000fe4000001ff00 */
[----:B------:R-:W-:Y:S02]  /*0100*/  LEA.HI R3, R3, R0, RZ, 0x6 ;  /* 0x0000000003037211 */ /* 0x000fe400078f30ff */
[----:B------:R-:W-:Y:S02]  /*0110*/  CS2R R32, SRZ ;  /* 0x0000000000207805 */ /* 0x000fe4000001ff00 */
[----:B------:R-:W-:Y:S02]  /*0120*/  CS2R R34, SRZ ;  /* 0x0000000000227805 */ /* 0x000fe4000001ff00 */
[----:B------:R-:W-:Y:S02]  /*0130*/  CS2R R36, SRZ ;  /* 0x0000000000247805 */ /* 0x000fe4000001ff00 */
[----:B------:R-:W-:-:S02]  /*0140*/  CS2R R38, SRZ ;  /* 0x0000000000267805 */ /* 0x000fc4000001ff00 */
[----:B------:R-:W-:Y:S02]  /*0150*/  CS2R R40, SRZ ;  /* 0x0000000000287805 */ /* 0x000fe4000001ff00 */
[----:B------:R-:W-:Y:S02]  /*0160*/  CS2R R42, SRZ ;  /* 0x00000000002a7805 */ /* 0x000fe4000001ff00 */
[----:B------:R-:W-:Y:S02]  /*0170*/  CS2R R44, SRZ ;  /* 0x00000000002c7805 */ /* 0x000fe4000001ff00 */
[----:B------:R-:W-:Y:S02]  /*0180*/  CS2R R46, SRZ ;  /* 0x00000000002e7805 */ /* 0x000fe4000001ff00 */
[----:B------:R-:W-:Y:S02]  /*0190*/  CS2R R48, SRZ ;  /* 0x0000000000307805 */ /* 0x000fe4000001ff00 */
[----:B------:R-:W-:-:S02]  /*01a0*/  CS2R R50, SRZ ;  /* 0x0000000000327805 */ /* 0x000fc4000001ff00 */
[----:B------:R-:W-:Y:S02]  /*01b0*/  CS2R R52, SRZ ;  /* 0x0000000000347805 */ /* 0x000fe4000001ff00 */
[----:B------:R-:W-:Y:S01]  /*01c0*/  CS2R R54, SRZ ;  /* 0x0000000000367805 */ /* 0x000fe2000001ff00 */
[----:B------:R-:W-:Y:S01]  /*01d0*/  UMOV UR9, 0xffffffff ;  /* 0xffffffff00097882 */ /* 0x000fe20000000000 */
[----:B---3--:R-:W-:Y:S01]  /*01e0*/  UPRMT UR8, UR8, 0x654, UR4 ;  /* 0x0000065408087896 */ /* 0x008fe20008000004 */
[C---:B--2---:R-:W-:Y:S01]  /*01f0*/  IMAD.HI R2, R11.reuse, 0x2aaaaaab, RZ ;  /* 0x2aaaaaab0b027827 */ /* 0x044fe200078e02ff */
[----:B------:R-:W-:Y:S02]  /*0200*/  IABS R10, R11 ;  /* 0x0000000b000a7213 */ /* 0x000fe40000000000 */
[----:B------:R-:W-:Y:S02]  /*0210*/  ISETP.GE.AND P1, PT, R11, RZ, PT ;  /* 0x000000ff0b00720c */ /* 0x000fe40003f26270 */
[----:B------:R-:W-:-:S04]  /*0220*/  SHF.R.U32.HI R5, RZ, 0x1f, R2 ;  /* 0x0000001fff057819 */ /* 0x000fc80000011602 */
[----:B------:R-:W-:-:S05]  /*0230*/  LEA.HI.SX32 R4, R2, R5, 0x1a ;  /* 0x0000000502047211 */ /* 0x000fca00078fd2ff */
[C---:B------:R-:W-:Y:S02]  /*0240*/  IMAD.SHL.U32 R0, R4.reuse, 0x8, RZ ;  /* 0x0000000804007824 */ /* 0x040fe400078e00ff */
[----:B------:R-:W-:-:S03]  /*0250*/  IMAD R13, R4, -0x180, R11 ;  /* 0xfffffe80040d7824 */ /* 0x000fc600078e020b */
[----:B------:R-:W-:Y:S02]  /*0260*/  LEA.HI.SX32 R3, R3, -R0, 0x1a ;  /* 0x8000000003037211 */ /* 0x000fe400078fd2ff */
[----:B------:R-:W-:Y:S02]  /*0270*/  IABS R19, R13 ;  /* 0x0000000d00137213 */ /* 0x000fe40000000000 */
[----:B------:R-:W-:-:S04]  /*0280*/  VIMNMX R6, R3, 0x8, PT ;  /* 0x0000000803067848 */ /* 0x000fc80003fe0100 */
[-C--:B------:R-:W-:Y:S02]  /*0290*/  IABS R15, R6.reuse ;  /* 0x00000006000f7213 */ /* 0x080fe40000000000 */
[----:B------:R-:W-:Y:S02]  /*02a0*/  IABS R12, R6 ;  /* 0x00000006000c7213 */ /* 0x000fe40000000000 */
[----:B------:R-:W2:Y:S03]  /*02b0*/  I2F.RP R7, R15 ;  /* 0x0000000f00077306 */ /* 0x000ea60000209400 */
[----:B------:R-:W-:-:S05]  /*02c0*/  IMAD.MOV R17, RZ, RZ, -R12 ;  /* 0x000000ffff117224 */ /* 0x000fca00078e0a0c */
[----:B--2---:R-:W2:Y:S02]  /*02d0*/  MUFU.RCP R7, R7 ;  /* 0x0000000700077308 */ /* 0x004ea40000001000 */
[----:B--2---:R-:W-:Y:S02]  /*02e0*/  VIADD R2, R7, 0xffffffe ;  /* 0x0ffffffe07027836 */ /* 0x004fe40000000000 */
[----:B------:R-:W2:Y:S04]  /*02f0*/  S2R R7, SR_TID.X ;  /* 0x0000000000077919 */ /* 0x000ea80000002100 */
[----:B------:R3:W4:Y:S02]  /*0300*/  F2I.FTZ.U32.TRUNC.NTZ R3, R2 ;  /* 0x0000000200037305 */ /* 0x000724000021f000 */
[----:B---3--:R-:W-:-:S02]  /*0310*/  IMAD.MOV.U32 R2, RZ, RZ, RZ ;  /* 0x000000ffff027224 */ /* 0x008fc400078e00ff */
[----:B----4-:R-:W-:-:S04]  /*0320*/  IMAD.MOV R8, RZ, RZ, -R3 ;  /* 0x000000ffff087224 */ /* 0x010fc800078e0a03 */
[----:B------:R-:W-:-:S04]  /*0330*/  IMAD R5, R8, R15, RZ ;  /* 0x0000000f08057224 */ /* 0x000fc800078e02ff */
[----:B------:R-:W-:-:S04]  /*0340*/  IMAD.HI.U32 R8, R3, R5, R2 ;  /* 0x0000000503087227 */ /* 0x000fc800078e0002 */
[----:B------:R-:W-:Y:S02]  /*0350*/  IMAD.MOV.U32 R3, RZ, RZ, R10 ;  /* 0x000000ffff037224 */ /* 0x000fe400078e000a */
[----:B------:R-:W-:Y:S01]  /*0360*/  VIADD R5, R9, 0x1000 ;  /* 0x0000100009057836 */ /* 0x000fe20000000000 */
[----:B--2---:R-:W-:Y:S01]  /*0370*/  SHF.R.U32.HI R14, RZ, 0x1, R7 ;  /* 0x00000001ff0e7819 */ /* 0x004fe20000011607 */
[----:B------:R-:W-:-:S03]  /*0380*/  IMAD.HI.U32 R2, R8, R3, RZ ;  /* 0x0000000308027227 */ /* 0x000fc600078e00ff */
[----:B------:R-:W-:Y:S01]  /*0390*/  IABS R21, R5 ;  /* 0x0000000500157213 */ /* 0x000fe20000000000 */
[----:B------:R-:W-:Y:S01]  /*03a0*/  IMAD R2, R2, R17, R3 ;  /* 0x0000001102027224 */ /* 0x000fe200078e0203 */
[----:B------:R-:W-:Y:S01]  /*03b0*/  SGXT.U32 R14, R14, 0x6 ;  /* 0x000000060e0e781a */ /* 0x000fe20000000000 */
[----:B------:R-:W-:Y:S01]  /*03c0*/  IMAD.HI.U32 R8, R8, R19, RZ ;  /* 0x0000001308087227 */ /* 0x000fe200078e00ff */
[----:B------:R-:W2:Y:S01]  /*03d0*/  I2F.RP R9, R21 ;  /* 0x0000001500097306 */ /* 0x000ea20000209400 */
[----:B------:R-:W-:Y:S02]  /*03e0*/  IABS R10, R5 ;  /* 0x00000005000a7213 */ /* 0x000fe40000000000 */
[----:B------:R-:W-:Y:S01]  /*03f0*/  ISETP.GT.U32.AND P0, PT, R15, R2, PT ;  /* 0x000000020f00720c */ /* 0x000fe20003f04070 */
[----:B------:R-:W-:Y:S02]  /*0400*/  IMAD R4, R8, R17, R19 ;  /* 0x0000001108047224 */ /* 0x000fe400078e0213 */
[----:B------:R-:W-:-:S03]  /*0410*/  IMAD.MOV R10, RZ, RZ, -R10 ;  /* 0x000000ffff0a7224 */ /* 0x000fc600078e0a0a */
[----:B------:R-:W-:Y:S01]  /*0420*/  ISETP.GT.U32.AND P3, PT, R15, R4, PT ;  /* 0x000000040f00720c */ /* 0x000fe20003f64070 */
[----:B--2---:R-:W2:Y:S06]  /*0430*/  MUFU.RCP R9, R9 ;  /* 0x0000000900097308 */ /* 0x004eac0000001000 */
[----:B------:R-:W-:-:S05]  /*0440*/  @!P0 IMAD.IADD R2, R2, 0x1, -R15 ;  /* 0x0000000102028824 */ /* 0x000fca00078e0a0f */
[----:B------:R-:W-:Y:S01]  /*0450*/  ISETP.GT.U32.AND P0, PT, R15, R2, PT ;  /* 0x000000020f00720c */ /* 0x000fe20003f04070 */
[----:B------:R-:W-:Y:S02]  /*0460*/  @!P3 IMAD.IADD R4, R4, 0x1, -R15 ;  /* 0x000000010404b824 */ /* 0x000fe400078e0a0f */
[----:B------:R-:W-:-:S03]  /*0470*/  @!P3 VIADD R8, R8, 0x1 ;  /* 0x000000010808b836 */ /* 0x000fc60000000000 */
[----:B------:R-:W-:Y:S01]  /*0480*/  ISETP.GE.U32.AND P2, PT, R4, R15, PT ;  /* 0x0000000f0400720c */ /* 0x000fe20003f46070 */
[----:B--2---:R-:W-:Y:S01]  /*0490*/  VIADD R3, R9, 0xffffffe ;  /* 0x0ffffffe09037836 */ /* 0x004fe20000000000 */
[----:B------:R-:W-:-:S05]  /*04a0*/  LOP3.LUT R9, RZ, R6, RZ, 0x33, !PT ;  /* 0x00000006ff097212 */ /* 0x000fca00078e33ff */
[----:B------:R-:W-:Y:S01]  /*04b0*/  @!P0 IMAD.IADD R2, R2, 0x1, -R15 ;  /* 0x0000000102028824 */ /* 0x000fe200078e0a0f */
[----:B------:R-:W-:Y:S01]  /*04c0*/  ISETP.NE.AND P0, PT, R6, RZ, PT ;  /* 0x000000ff0600720c */ /* 0x000fe20003f05270 */
[----:B------:R-:W2:Y:S01]  /*04d0*/  F2I.FTZ.U32.TRUNC.NTZ R3, R3 ;  /* 0x0000000300037305 */ /* 0x000ea2000021f000 */
[----:B------:R-:W-:Y:S01]  /*04e0*/  LOP3.LUT R6, R13, R6, RZ, 0x3c, !PT ;  /* 0x000000060d067212 */ /* 0x000fe200078e3cff */
[----:B------:R-:W-:Y:S02]  /*04f0*/  @!P1 IMAD.MOV R2, RZ, RZ, -R2 ;  /* 0x000000ffff029224 */ /* 0x000fe400078e0a02 */
[----:B------:R-:W-:Y:S01]  /*0500*/  @P2 VIADD R8, R8, 0x1 ;  /* 0x0000000108082836 */ /* 0x000fe20000000000 */
[----:B------:R-:W-:Y:S02]  /*0510*/  ISETP.GE.AND P1, PT, R6, RZ, PT ;  /* 0x000000ff0600720c */ /* 0x000fe40003f26270 */
[----:B------:R-:W-:Y:S01]  /*0520*/  SEL R11, R9, R2, !P0 ;  /* 0x00000002090b7207 */ /* 0x000fe20004000000 */
[----:B------:R-:W-:Y:S01]  /*0530*/  IMAD.MOV.U32 R2, RZ, RZ, RZ ;  /* 0x000000ffff027224 */ /* 0x000fe200078e00ff */
[----:B------:R-:W-:-:S03]  /*0540*/  SHF.R.U32.HI R6, RZ, 0x3, R7 ;  /* 0x00000003ff067819 */ /* 0x000fc60000011607 */
[----:B------:R-:W-:Y:S02]  /*0550*/  IMAD.IADD R11, R0, 0x1, R11 ;  /* 0x00000001000b7824 */ /* 0x000fe400078e020b */
[--C-:B--2---:R-:W-:Y:S02]  /*0560*/  IMAD.MOV R0, RZ, RZ, -R3.reuse ;  /* 0x000000ffff007224 */ /* 0x104fe400078e0a03 */
[----:B------:R-:W-:Y:S02]  /*0570*/  IMAD.SHL.U32 R12, R11, 0x40, RZ ;  /* 0x000000400b0c7824 */ /* 0x000fe400078e00ff */
[----:B------:R-:W-:Y:S02]  /*0580*/  IMAD R11, R0, R21, RZ ;  /* 0x00000015000b7224 */ /* 0x000fe400078e02ff */
[----:B------:R-:W-:Y:S01]  /*0590*/  @!P1 IMAD.MOV R8, RZ, RZ, -R8 ;  /* 0x000000ffff089224 */ /* 0x000fe200078e0a08 */
[----:B------:R-:W-:Y:S01]  /*05a0*/  LOP3.LUT R16, R12, R14, RZ, 0xfc, !PT ;  /* 0x0000000e0c107212 */ /* 0x000fe200078efcff */
[----:B------:R-:W-:-:S03]  /*05b0*/  IMAD.HI.U32 R2, R3, R11, R2 ;  /* 0x0000000b03027227 */ /* 0x000fc600078e0002 */
[----:B------:R-:W-:-:S05]  /*05c0*/  IABS R0, R16 ;  /* 0x0000001000007213 */ /* 0x000fca0000000000 */
[----:B------:R-:W-:Y:S02]  /*05d0*/  IMAD.MOV.U32 R3, RZ, RZ, R0 ;  /* 0x000000ffff037224 */ /* 0x000fe400078e0000 */
[----:B------:R-:W-:Y:S02]  /*05e0*/  IMAD.MOV.U32 R0, RZ, RZ, R10 ;  /* 0x000000ffff007224 */ /* 0x000fe400078e000a */
[----:B------:R-:W-:Y:S01]  /*05f0*/  IMAD.HI.U32 R2, R2, R3, RZ ;  /* 0x0000000302027227 */ /* 0x000fe200078e00ff */
[----:B------:R-:W2:Y:S03]  /*0600*/  LDC.64 R10, c[0x0][0x218] ;  /* 0x00008600ff0a7b82 */ /* 0x000ea60000000a00 */
[----:B------:R-:W-:Y:S01]  /*0610*/  IMAD R2, R2, R0, R3 ;  /* 0x0000000002027224 */ /* 0x000fe200078e0203 */
[----:B------:R-:W-:Y:S02]  /*0620*/  SEL R3, R9, R8, !P0 ;  /* 0x0000000809037207 */ /* 0x000fe40004000000 */
[----:B------:R-:W-:-:S02]  /*0630*/  ISETP.NE.AND P0, PT, R5, RZ, PT ;  /* 0x000000ff0500720c */ /* 0x000fc40003f05270 */
[----:B------:R-:W-:Y:S01]  /*0640*/  ISETP.GT.U32.AND P2, PT, R21, R2, PT ;  /* 0x000000021500720c */ /* 0x000fe20003f44070 */
[----:B------:R-:W-:Y:S01]  /*0650*/  IMAD.SHL.U32 R3, R3, 0x40, RZ ;  /* 0x0000004003037824 */ /* 0x000fe200078e00ff */
[----:B------:R-:W3:Y:S04]  /*0660*/  LDC.64 R8, c[0x0][0x210] ;  /* 0x00008400ff087b82 */ /* 0x000ee80000000a00 */
[----:B------:R-:W-:-:S05]  /*0670*/  LOP3.LUT R4, R3, R14, RZ, 0xfc, !PT ;  /* 0x0000000e03047212 */ /* 0x000fca00078efcff */
[----:B------:R-:W-:-:S04]  /*0680*/  IMAD.HI R0, R4, 0x2aaaaaab, RZ ;  /* 0x2aaaaaab04007827 */ /* 0x000fc800078e02ff */
[----:B------:R-:W-:Y:S01]  /*0690*/  @!P2 IMAD.IADD R2, R2, 0x1, -R21 ;  /* 0x000000010202a824 */ /* 0x000fe200078e0a15 */
[----:B------:R-:W-:Y:S02]  /*06a0*/  ISETP.GE.AND P2, PT, R16, RZ, PT ;  /* 0x000000ff1000720c */ /* 0x000fe40003f46270 */
[----:B------:R-:W-:Y:S02]  /*06b0*/  SHF.R.U32.HI R15, RZ, 0x1f, R0 ;  /* 0x0000001fff0f7819 */ /* 0x000fe40000011600 */
[----:B------:R-:W-:Y:S02]  /*06c0*/  ISETP.GT.U32.AND P1, PT, R21, R2, PT ;  /* 0x000000021500720c */ /* 0x000fe40003f24070 */
[----:B------:R-:W-:Y:S01]  /*06d0*/  LEA.HI R15, R0, R15, RZ, 0x17 ;  /* 0x0000000f000f7211 */ /* 0x000fe200078fb8ff */
[----:B------:R-:W-:-:S04]  /*06e0*/  IMAD.SHL.U32 R0, R7, 0x8, RZ ;  /* 0x0000000807007824 */ /* 0x000fc800078e00ff */
[----:B------:R-:W-:Y:S01]  /*06f0*/  IMAD R15, R15, -0xc00, R4 ;  /* 0xfffff4000f0f7824 */ /* 0x000fe200078e0204 */
[----:B------:R-:W-:Y:S02]  /*0700*/  LOP3.LUT R17, R0, 0x8, R7, 0x48, !PT ;  /* 0x0000000800117812 */ /* 0x000fe400078e4807 */
[----:B------:R-:W-:-:S03]  /*0710*/  SHF.R.U32.HI R4, RZ, 0x5, R7 ;  /* 0x00000005ff047819 */ /* 0x000fc60000011607 */
[----:B------:R-:W-:Y:S02]  /*0720*/  @!P1 IMAD.IADD R2, R2, 0x1, -R21 ;  /* 0x0000000102029824 */ /* 0x000fe400078e0a15 */
[----:B------:R-:W-:Y:S02]  /*0730*/  IMAD R17, R14, 0x10, R17 ;  /* 0x000000100e117824 */ /* 0x000fe400078e0211 */
[----:B------:R-:W-:Y:S01]  /*0740*/  IMAD.MOV.U32 R13, RZ, RZ, R2 ;  /* 0x000000ffff0d7224 */ /* 0x000fe200078e0002 */
[----:B------:R-:W-:-:S03]  /*0750*/  LOP3.LUT R2, R0, 0x8, RZ, 0xc0, !PT ;  /* 0x0000000800027812 */ /* 0x000fc600078ec0ff */
[----:B------:R-:W-:Y:S01]  /*0760*/  @!P2 IMAD.MOV R13, RZ, RZ, -R13 ;  /* 0x000000ffff0da224 */ /* 0x000fe200078e0a0d */
[----:B------:R-:W-:Y:S01]  /*0770*/  @!P0 LOP3.LUT R13, RZ, R5, RZ, 0x33, !PT ;  /* 0x00000005ff0d8212 */ /* 0x000fe200078e33ff */
[----:B------:R-:W-:-:S04]  /*0780*/  IMAD R15, R15, 0xc00, R2 ;  /* 0x00000c000f0f7824 */ /* 0x000fc800078e0202 */
[----:B------:R-:W-:Y:S01]  /*0790*/  IMAD R13, R13, 0xc00, R2 ;  /* 0x00000c000d0d7824 */ /* 0x000fe200078e0202 */
[----:B------:R-:W-:Y:S01]  /*07a0*/  SHF.R.U32.HI R2, RZ, 0x3, R7 ;  /* 0x00000003ff027819 */ /* 0x000fe20000011607 */
[----:B--2---:R-:W-:Y:S01]  /*07b0*/  IMAD.WIDE R10, R15, 0x2, R10 ;  /* 0x000000020f0a7825 */ /* 0x004fe200078e020a */
[----:B------:R-:W-:-:S03]  /*07c0*/  LEA R15, R17, UR8, 0x1 ;  /* 0x00000008110f7c11 */ /* 0x000fc6000f8e08ff */
[----:B---3--:R-:W-:Y:S01]  /*07d0*/  IMAD.WIDE R8, R13, 0x2, R8 ;  /* 0x000000020d087825 */ /* 0x008fe200078e0208 */
[----:B------:R-:W-:Y:S02]  /*07e0*/  SGXT.U32 R13, R2, 0x4 ;  /* 0x00000004020d781a */ /* 0x000fe40000000000 */
[----:B------:R-:W-:Y:S02]  /*07f0*/  IADD3 R16, P0, R10, 0x20, RZ ;  /* 0x000000200a107810 */ /* 0x000fe40007f1e0ff */
[----:B------:R-:W-:Y:S01]  /*0800*/  @!PT LDS RZ, [RZ] ;  /* 0x00000000fffff984 */ /* 0x000fe20000000800 */
[----:B------:R-:W-:Y:S01]  /*0810*/  @!PT LDS RZ, [RZ] ;  /* 0x00000000fffff984 */ /* 0x000fe20000000800 */
[----:B------:R-:W-:Y:S01]  /*0820*/  @!PT LDS RZ, [RZ] ;  /* 0x00000000fffff984 */ /* 0x000fe20000000800 */
[----:B------:R-:W-:Y:S01]  /*0830*/  LDGSTS.E.BYPASS.128 [R15], desc[UR10][R8.64] ;  /* 0x00000000080f7fae */ /* 0x000fe2000b901c4a */
[----:B------:R-:W-:Y:S02]  /*0840*/  IADD3 R14, P1, R8, 0x20, RZ ;  /* 0x00000020080e7810 */ /* 0x000fe40007f3e0ff */
[----:B------:R-:W-:Y:S01]  /*0850*/  LOP3.LUT R2, R12, R13, RZ, 0xfc, !PT ;  /* 0x0000000d0c027212 */ /* 0x000fe200078efcff */
[----:B------:R-:W0:Y:S01]  /*0860*/  LDGDEPBAR ;  /* 0x00000000000079af */ /* 0x000e220000000000 */
[----:B------:R-:W-:Y:S01]  /*0870*/  IMAD.X R19, RZ, RZ, R11, P0 ;  /* 0x000000ffff137224 */ /* 0x000fe200000e060b */
[----:B------:R-:W-:Y:S01]  /*0880*/  CS2R R12, SRZ ;  /* 0x00000000000c7805 */ /* 0x000fe2000001ff00 */
[----:B------:R-:W-:Y:S01]  /*0890*/  IMAD.X R17, RZ, RZ, R9, P1 ;  /* 0x000000ffff117224 */ /* 0x000fe200008e0609 */
[----:B------:R2:W-:Y:S04]  /*08a0*/  LDGSTS.E.BYPASS.128 [R15+0x1000], desc[UR10][R10.64] ;  /* 0x010000000a0f7fae */ /* 0x0005e8000b901c4a */
[----:B------:R-:W0:Y:S01]  /*08b0*/  LDGDEPBAR ;  /* 0x00000000000079af */ /* 0x000e220000000000 */
[----:B--2---:R-:W-:-:S07]  /*08c0*/  LOP3.LUT R10, R4, 0x7fffffc, RZ, 0xc0, !PT ;  /* 0x07fffffc040a7812 */ /* 0x004fce00078ec0ff */
.L_x_0:
[----:B--2---:R-:W2:Y:S01]  /*08d0*/  SHFL.IDX PT, R8, R10, RZ, 0x1f ;  /* 0x00001fff0a087589 */ /* 0x004ea200000e0000 */
[----:B------:R-:W-:Y:S01]  /*08e0*/  UIADD3 UR9, UR9, 0x1, URZ ;  /* 0x0000000109097890 */ /* 0x000fe2000fffe03f */
[----:B------:R-:W-:-:S04]  /*08f0*/  DEPBAR.LE SB0, 0x0 ;  /* 0x000080000000791a */ /* 0x000fc80000000000 */
[----:B------:R-:W-:Y:S01]  /*0900*/  UISETP.GE.AND UP0, UPT, UR9, 0x2, UPT ;  /* 0x000000020900788c */ /* 0x000fe2000bf06270 */
[----:B------:R-:W-:Y:S01]  /*0910*/  BAR.SYNC.DEFER_BLOCKING 0x0 ;  /* 0x0000000000007b1d */ /* 0x000fe20000010000 */
[----:B------:R-:W-:Y:S01]  /*0920*/  VIADD R12, R12, 0x1 ;  /* 0x000000010c0c7836 */ /* 0x000fe20000000000 */
[C---:B------:R-:W-:Y:S01]  /*0930*/  ISETP.GE.U32.AND P0, PT, R13.reuse, 0xbf0, PT ;  /* 0x00000bf00d00780c */ /* 0x040fe20003f06070 */
[----:B------:R-:W-:Y:S01]  /*0940*/  USEL UR9, UR9, URZ, !UP0 ;  /* 0x0000003f09097287 */ /* 0x000fe2000c000000 */
[----:B------:R-:W-:Y:S02]  /*0950*/  IMAD.MOV.U32 R9, RZ, RZ, R17 ;  /* 0x000000ffff097224 */ /* 0x000fe400078e0011 */
[----:B------:R-:W-:Y:S01]  /*0960*/  ISETP.GE.AND P1, PT, R12, 0x2, PT ;  /* 0x000000020c00780c */ /* 0x000fe20003f26270 */
[----:B------:R-:W-:-:S03]  /*0970*/  VIADD R13, R13, 0x10 ;  /* 0x000000100d0d7836 */ /* 0x000fc60000000000 */
[----:B------:R-:W-:-:S05]  /*0980*/  SEL R12, R12, RZ, !P1 ;  /* 0x000000ff0c0c7207 */ /* 0x000fca0004800000 */
[----:B------:R-:W-:Y:S01]  /*0990*/  IMAD R11, R12, 0x800, R15 ;  /* 0x000008000c0b7824 */ /* 0x000fe200078e020f */
[----:B--2---:R-:W-:Y:S01]  /*09a0*/  R2UR UR4, R8 ;  /* 0x00000000080472ca */ /* 0x004fe200000e0000 */
[----:B------:R-:W-:Y:S01]  /*09b0*/  IMAD.MOV.U32 R8, RZ, RZ, R14 ;  /* 0x000000ffff087224 */ /* 0x000fe200078e000e */
[----:B------:R-:W-:Y:S01]  /*09c0*/  IADD3 R14, P2, R14, 0x20, RZ ;  /* 0x000000200e0e7810 */ /* 0x000fe20007f5e0ff */
[----:B------:R-:W-:-:S04]  /*09d0*/  WARPGROUP.ARRIVE ;  /* 0x00000000000079c5 */ /* 0x000fc80000000000 */
[----:B------:R-:W-:-:S06]  /*09e0*/  IMAD.X R17, RZ, RZ, R17, P2 ;  /* 0x000000ffff117224 */ /* 0x000fcc00010e0611 */
[----:B------:R-:W-:Y:S02]  /*09f0*/  USHF.L.U32 UR5, UR4, 0x5, URZ ;  /* 0x0000000504057899 */ /* 0x000fe4000800063f */
[----:B------:R-:W-:Y:S02]  /*0a00*/  ULEA UR4, UR9, UR8, 0xb ;  /* 0x0000000809047291 */ /* 0x000fe4000f8e583f */
[----:B------:R-:W-:Y:S02]  /*0a10*/  ULOP3.LUT UR5, UR5, 0x60, URZ, 0xc0, !UPT ;  /* 0x0000006005057892 */ /* 0x000fe4000f8ec03f */
[----:B------:R-:W-:Y:S02]  /*0a20*/  USHF.R.U32.HI UR6, URZ, 0x4, UR4 ;  /* 0x000000043f067899 */ /* 0x000fe40008011604 */
[----:B------:R-:W-:Y:S02]  /*0a30*/  UIADD3 UR4, UR4, 0x1000, URZ ;  /* 0x0000100004047890 */ /* 0x000fe4000fffe03f */
[----:B------:R-:W-:-:S02]  /*0a40*/  ULOP3.LUT UR6, UR6, 0x3fff, URZ, 0xc0, !UPT ;  /* 0x00003fff06067892 */ /* 0x000fc4000f8ec03f */
[----:B------:R-:W-:Y:S02]  /*0a50*/  USHF.R.U32.HI UR4, URZ, 0x4, UR4 ;  /* 0x000000043f047899 */ /* 0x000fe40008011604 */
[----:B------:R-:W-:Y:S02]  /*0a60*/  UIADD3 UR5, UP0, UR5, UR6, URZ ;  /* 0x0000000605057290 */ /* 0x000fe4000ff1e03f */
[----:B------:R-:W-:Y:S02]  /*0a70*/  ULOP3.LUT UR4, UR4, 0x3fff, URZ, 0xc0, !UPT ;  /* 0x00003fff04047892 */ /* 0x000fe4000f8ec03f */
[----:B------:R-:W-:Y:S02]  /*0a80*/  UIADD3.X UR7, URZ, URZ, URZ, UP0, !UPT ;  /* 0x0000003f3f077290 */ /* 0x000fe400087fe43f */
[----:B------:R-:W-:Y:S02]  /*0a90*/  ULOP3.LUT UR6, UR4, 0x800000, URZ, 0xfc, !UPT ;  /* 0x0080000004067892 */ /* 0x000fe4000f8efc3f */
[----:B------:R-:W-:-:S02]  /*0aa0*/  ULOP3.LUT UR4, UR5, 0x800000, URZ, 0xfc, !UPT ;  /* 0x0080000005047892 */ /* 0x000fc4000f8efc3f */
[----:B------:R-:W-:-:S03]  /*0ab0*/  ULOP3.LUT UR5, UR7, 0xc0000010, URZ, 0xfc, !UPT ;  /* 0xc000001007057892 */ /* 0x000fc6000f8efc3f */
[----:B------:R-:W-:-:S06]  /*0ac0*/  UMOV UR7, 0xc0000010 ;  /* 0xc000001000077882 */ /* 0x000fcc0000000000 */
[----:B------:R-:W-:Y:S03]  /*0ad0*/  HGMMA.64x64x16.F32.BF16 R24, gdesc[UR4], R24, gsb0 ;  /* 0x00e00000041879f0 */ /* 0x000fe60008001818 */
[----:B------:R-:W-:Y:S02]  /*0ae0*/  WARPGROUP.DEPBAR.LE gsb0, 0x1 ;  /* 0x00008000000079c5 */ /* 0x000fe40000010100 */
[----:B------:R-:W-:Y:S06]  /*0af0*/  BAR.SYNC.DEFER_BLOCKING 0x0 ;  /* 0x0000000000007b1d */ /* 0x000fec0000010000 */
[----:B------:R-:W-:Y:S01]  /*0b00*/  @!PT LDS RZ, [RZ] ;  /* 0x00000000fffff984 */ /* 0x000fe20000000800 */
[----:B------:R-:W-:Y:S01]  /*0b10*/  @!PT LDS RZ, [RZ] ;  /* 0x00000000fffff984 */ /* 0x000fe20000000800 */
[----:B------:R-:W-:Y:S01]  /*0b20*/  @!PT LDS RZ, [RZ] ;  /* 0x00000000fffff984 */ /* 0x000fe20000000800 */
[----:B------:R2:W-:Y:S04]  /*0b30*/  LDGSTS.E.BYPASS.128 [R11], desc[UR10][R8.64], !P0 ;  /* 0x00000000080b7fae */ /* 0x0005e8000c101c4a */
[----:B------:R-:W0:Y:S01]  /*0b40*/  LDGDEPBAR ;  /* 0x00000000000079af */ /* 0x000e220000000000 */
[----:B--2---:R-:W-:Y:S01]  /*0b50*/  IMAD.MOV.U32 R8, RZ, RZ, R16 ;  /* 0x000000ffff087224 */ /* 0x004fe200078e0010 */
[----:B------:R-:W-:Y:S01]  /*0b60*/  IADD3 R16, P1, R16, 0x20, RZ ;  /* 0x0000002010107810 */ /* 0x000fe20007f3e0ff */
[----:B------:R-:W-:-:S04]  /*0b70*/  IMAD.MOV.U32 R9, RZ, RZ, R19 ;  /* 0x000000ffff097224 */ /* 0x000fc800078e0013 */
[----:B------:R-:W-:Y:S01]  /*0b80*/  IMAD.X R19, RZ, RZ, R19, P1 ;  /* 0x000000ffff137224 */ /* 0x000fe200008e0613 */
[----:B------:R2:W-:Y:S04]  /*0b90*/  LDGSTS.E.BYPASS.128 [R11+0x1000], desc[UR10][R8.64], !P0 ;  /* 0x01000000080b7fae */ /* 0x0005e8000c101c4a */
[----:B------:R-:W0:Y:S01]  /*0ba0*/  LDGDEPBAR ;  /* 0x00000000000079af */ /* 0x000e220000000000 */
[----:B------:R-:W-:Y:S05]  /*0bb0*/  @!P0 BRA `(.L_x_0) ;  /* 0xfffffffc00448947 */ /* 0x000fea000383ffff */
[----:B------:R-:W-:Y:S02]  /*0bc0*/  WARPGROUP.DEPBAR.LE gsb0, 0x0 ;  /* 0x00008000000079c5 */ /* 0x000fe40000010000 */
[----:B------:R-:W-:-:S04]  /*0bd0*/  DEPBAR.LE SB0, 0x0 ;  /* 0x000080000000791a */ /* 0x000fc80000000000 */
[----:B--2---:R-:W-:Y:S01]  /*0be0*/  IMAD.SHL.U32 R9, R6, 0x4, RZ ;  /* 0x0000000406097824 */ /* 0x004fe200078e00ff */
[----:B------:R-:W-:Y:S02]  /*0bf0*/  LOP3.LUT R8, R7, 0xf, RZ, 0xc0, !PT ;  /* 0x0000000f07087812 */ /* 0x000fe400078ec0ff */
[----:B------:R-:W-:Y:S02]  /*0c00*/  LOP3.LUT R4, R4, 0x3, RZ, 0xc0, !PT ;  /* 0x0000000304047812 */ /* 0x000fe400078ec0ff */
[----:B------:R-:W-:Y:S02]  /*0c10*/  LOP3.LUT R9, R9, 0x8, RZ, 0xc0, !PT ;  /* 0x0000000809097812 */ /* 0x000fe400078ec0ff */
[----:B------:R-:W-:Y:S02]  /*0c20*/  F2FP.BF16.F32.PACK_AB R24, R25, R24 ;  /* 0x000000181918723e */ /* 0x000fe400000010ff */
[----:B------:R-:W-:Y:S01]  /*0c30*/  F2FP.BF16.F32.PACK_AB R25, R27, R26 ;  /* 0x0000001a1b19723e */ /* 0x000fe200000010ff */
[----:B------:R-:W-:Y:S01]  /*0c40*/  IMAD R9, R8, 0x48, R9 ;  /* 0x0000004808097824 */ /* 0x000fe200078e0209 */
[----:B------:R-:W-:-:S02]  /*0c50*/  F2FP.BF16.F32.PACK_AB R32, R33, R32 ;  /* 0x000000202120723e */ /* 0x000fc400000010ff */
[----:B------:R-:W-:Y:S01]  /*0c60*/  F2FP.BF16.F32.PACK_AB R26, R29, R28 ;  /* 0x0000001c1d1a723e */ /* 0x000fe200000010ff */
[----:B------:R-:W-:Y:S01]  /*0c70*/  IMAD R9, R4, 0x480, R9 ;  /* 0x0000048004097824 */ /* 0x000fe200078e0209 */
[----:B------:R-:W-:Y:S02]  /*0c80*/  F2FP.BF16.F32.PACK_AB R27, R31, R30 ;  /* 0x0000001e1f1b723e */ /* 0x000fe400000010ff */
[----:B------:R-:W-:Y:S02]  /*0c90*/  F2FP.BF16.F32.PACK_AB R33, R35, R34 ;  /* 0x000000222321723e */ /* 0x000fe400000010ff */
[----:B------:R-:W-:Y:S02]  /*0ca0*/  F2FP.BF16.F32.PACK_AB R40, R41, R40 ;  /* 0x000000282928723e */ /* 0x000fe400000010ff */
[----:B------:R-:W-:Y:S01]  /*0cb0*/  LEA R20, R9, UR8, 0x1 ;  /* 0x0000000809147c11 */ /* 0x000fe2000f8e08ff */
[----:B------:R-:W-:Y:S01]  /*0cc0*/  BAR.SYNC.DEFER_BLOCKING 0x0 ;  /* 0x0000000000007b1d */ /* 0x000fe20000010000 */
[----:B------:R-:W-:-:S02]  /*0cd0*/  F2FP.BF16.F32.PACK_AB R34, R37, R36 ;  /* 0x000000242522723e */ /* 0x000fc400000010ff */
[----:B------:R-:W-:Y:S02]  /*0ce0*/  F2FP.BF16.F32.PACK_AB R35, R39, R38 ;  /* 0x000000262723723e */ /* 0x000fe400000010ff */
[----:B------:R-:W-:Y:S02]  /*0cf0*/  F2FP.BF16.F32.PACK_AB R41, R43, R42 ;  /* 0x0000002a2b29723e */ /* 0x000fe400000010ff */
[----:B------:R-:W-:Y:S02]  /*0d00*/  F2FP.BF16.F32.PACK_AB R48, R49, R48 ;  /* 0x000000303130723e */ /* 0x000fe400000010ff */
[----:B------:R-:W-:Y:S02]  /*0d10*/  F2FP.BF16.F32.PACK_AB R42, R45, R44 ;  /* 0x0000002c2d2a723e */ /* 0x000fe400000010ff */
[----:B------:R-:W-:Y:S02]  /*0d20*/  F2FP.BF16.F32.PACK_AB R43, R47, R46 ;  /* 0x0000002e2f2b723e */ /* 0x000fe400000010ff */
[----:B------:R-:W-:-:S02]  /*0d30*/  F2FP.BF16.F32.PACK_AB R49, R51, R50 ;  /* 0x000000323331723e */ /* 0x000fc400000010ff */
[----:B------:R-:W-:Y:S02]  /*0d40*/  F2FP.BF16.F32.PACK_AB R50, R53, R52 ;  /* 0x000000343532723e */ /* 0x000fe400000010ff */
[----:B------:R-:W-:Y:S02]  /*0d50*/  F2FP.BF16.F32.PACK_AB R51, R55, R54 ;  /* 0x000000363733723e */ /* 0x000fe400000010ff */
[----:B------:R-:W-:Y:S02]  /*0d60*/  LOP3.LUT R7, R6, 0x3, RZ, 0xc0, !PT ;  /* 0x0000000306077812 */ /* 0x000fe400078ec0ff */
[----:B------:R-:W-:Y:S01]  /*0d70*/  LOP3.LUT R3, R3, 0x38, R0, 0xf8, !PT ;  /* 0x0000003803037812 */ /* 0x000fe200078ef800 */
[----:B------:R2:W-:Y:S02]  /*0d80*/  STSM.16.M88.4 [R20], R24 ;  /* 0x0000001814007844 */ /* 0x0005e40000000200 */
[----:B------:R-:W-:Y:S01]  /*0d90*/  IMAD R7, R4, 0x4, R7 ;  /* 0x0000000404077824 */ /* 0x000fe200078e0207 */
[----:B------:R-:W-:Y:S01]  /*0da0*/  LOP3.LUT R4, R0, 0x38, RZ, 0xc0, !PT ;  /* 0x0000003800047812 */ /* 0x000fe200078ec0ff */
[----:B------:R-:W-:Y:S01]  /*0db0*/  IMAD R23, R2, 0xc00, R3 ;  /* 0x00000c0002177824 */ /* 0x000fe200078e0203 */
[----:B------:R-:W-:Y:S01]  /*0dc0*/  STSM.16.M88.4 [R20+0x20], R32 ;  /* 0x0000202014007844 */ /* 0x000fe20000000200 */
[----:B------:R-:W-:-:S02]  /*0dd0*/  ISETP.GE.AND P0, PT, R3, 0xc00, PT ;  /* 0x00000c000300780c */ /* 0x000fc40003f06270 */
[----:B------:R-:W-:Y:S01]  /*0de0*/  IMAD R4, R7, 0x48, R4 ;  /* 0x0000004807047824 */ /* 0x000fe200078e0204 */
[----:B------:R-:W-:Y:S01]  /*0df0*/  STSM.16.M88.4 [R20+0x40], R40 ;  /* 0x0000402814007844 */ /* 0x000fe20000000200 */
[----:B------:R-:W3:Y:S01]  /*0e00*/  LDC.64 R6, c[0x0][0x220] ;  /* 0x00008800ff067b82 */ /* 0x000ee20000000a00 */
[----:B------:R-:W-:Y:S01]  /*0e10*/  LOP3.LUT R0, R2, 0x10, RZ, 0xfc, !PT ;  /* 0x0000001002007812 */ /* 0x000fe200078efcff */
[C---:B------:R-:W-:Y:S01]  /*0e20*/  VIADD R21, R23.reuse, 0xc000 ;  /* 0x0000c00017157836 */ /* 0x040fe20000000000 */
[----:B------:R4:W-:Y:S01]  /*0e30*/  STSM.16.M88.4 [R20+0x60], R48 ;  /* 0x0000603014007844 */ /* 0x0009e20000000200 */
[----:B------:R-:W-:Y:S02]  /*0e40*/  LEA R22, R4, UR8, 0x1 ;  /* 0x0000000804167c11 */ /* 0x000fe4000f8e08ff */
[C---:B------:R-:W-:Y:S02]  /*0e50*/  LOP3.LUT R4, R2.reuse, 0x20, RZ, 0xfc, !PT ;  /* 0x0000002002047812 */ /* 0x040fe400078efcff */
[----:B------:R-:W-:Y:S01]  /*0e60*/  BAR.SYNC.DEFER_BLOCKING 0x0 ;  /* 0x0000000000007b1d */ /* 0x000fe20000010000 */
[C---:B------:R-:W-:Y:S01]  /*0e70*/  ISETP.LT.AND P3, PT, R2.reuse, R5, !P0 ;  /* 0x000000050200720c */ /* 0x040fe20004761270 */
[----:B--2---:R-:W-:Y:S01]  /*0e80*/  VIADD R25, R23, 0x18000 ;  /* 0x0001800017197836 */ /* 0x004fe20000000000 */
[----:B------:R-:W-:-:S02]  /*0e90*/  LOP3.LUT R2, R2, 0x30, RZ, 0xfc, !PT ;  /* 0x0000003002027812 */ /* 0x000fc400078efcff */
[-C--:B------:R-:W-:Y:S02]  /*0ea0*/  ISETP.LT.AND P2, PT, R0, R5.reuse, !P0 ;  /* 0x000000050000720c */ /* 0x080fe40004741270 */
[-C--:B------:R-:W-:Y:S02]  /*0eb0*/  ISETP.LT.AND P1, PT, R4, R5.reuse, !P0 ;  /* 0x000000050400720c */ /* 0x080fe40004721270 */
[----:B------:R-:W-:Y:S01]  /*0ec0*/  ISETP.LT.AND P0, PT, R2, R5, !P0 ;  /* 0x000000050200720c */ /* 0x000fe20004701270 */
[----:B---3--:R-:W-:-:S04]  /*0ed0*/  IMAD.WIDE R2, R23, 0x2, R6 ;  /* 0x0000000217027825 */ /* 0x008fc800078e0206 */
[--C-:B------:R-:W-:Y:S01]  /*0ee0*/  IMAD.WIDE R4, R21, 0x2, R6.reuse ;  /* 0x0000000215047825 */ /* 0x100fe200078e0206 */
[----:B------:R-:W2:Y:S03]  /*0ef0*/  LDS.128 R16, [R22] ;  /* 0x0000000016107984 */ /* 0x000ea60000000c00 */
[----:B----4-:R-:W-:Y:S01]  /*0f00*/  IMAD.WIDE R20, R25, 0x2, R6 ;  /* 0x0000000219147825 */ /* 0x010fe200078e0206 */
[----:B------:R-:W3:Y:S04]  /*0f10*/  LDS.128 R12, [R22+0x900] ;  /* 0x00090000160c7984 */ /* 0x000ee80000000c00 */
[----:B------:R-:W4:Y:S04]  /*0f20*/  LDS.128 R8, [R22+0x1200] ;  /* 0x0012000016087984 */ /* 0x000f280000000c00 */
[----:B--2---:R2:W-:Y:S04]  /*0f30*/  @P3 STG.E.128 desc[UR10][R2.64], R16 ;  /* 0x0000001002003986 */ /* 0x0045e8000c101d0a */
[----:B---3--:R2:W-:Y:S04]  /*0f40*/  @P2 STG.E.128 desc[UR10][R4.64], R12 ;  /* 0x0000000c04002986 */ /* 0x0085e8000c101d0a */
[----:B----4-:R2:W-:Y:S01]  /*0f50*/  @P1 STG.E.128 desc[UR10][R20.64], R8 ;  /* 0x0000000814001986 */ /* 0x0105e2000c101d0a */
[----:B------:R-:W-:Y:S05]  /*0f60*/  @!P0 EXIT ;  /* 0x000000000000894d */ /* 0x000fea0003800000 */
[----:B--2---:R-:W1:Y:S01]  /*0f70*/  LDS.128 R8, [R22+0x1b00] ;  /* 0x001b000016087984 */ /* 0x004e620000000c00 */
[----:B------:R-:W-:-:S04]  /*0f80*/  VIADD R23, R23, 0x24000 ;  /* 0x0002400017177836 */ /* 0x000fc80000000000 */
[----:B------:R-:W-:-:S05]  /*0f90*/  IMAD.WIDE R6, R23, 0x2, R6 ;  /* 0x0000000217067825 */ /* 0x000fca00078e0206 */
[----:B-1----:R-:W-:Y:S01]  /*0fa0*/  STG.E.128 desc[UR10][R6.64], R8 ;  /* 0x0000000806007986 */ /* 0x002fe2000c101d0a */
[----:B------:R-:W-:Y:S05]  /*0fb0*/  EXIT ;  /* 0x000000000000794d */ /* 0x000fea0003800000 */
.L_x_1:
[----:B------:R-:W-:-:S00]  /*0fc0*/  BRA `(.L_x_1) ;  /* 0xfffffffc00fc7947 */ /* 0x000fc0000383ffff */
[----:B------:R-:W-:-:S00]  /*0fd0*/  NOP ;  /* 0x0000000000007918 */ /* 0x000fc00000000000 */
        /* <DEDUP_REMOVED lines=10> */
.L_x_2:


//--------------------- .nv.shared.triton_mm      --------------------------
	.section	.nv.shared.triton_mm,"aw",@nobits
	.sectionflags	@""
	.align	16
	.zero		1024


//--------------------- .nv.constant0.triton_mm   --------------------------
	.section	.nv.constant0.triton_mm,"a",@progbits
	.sectionflags	@""
	.align	4
.nv.constant0.triton_mm:
	.zero		556
